	.headerflags	@"EF_CUDA_TEXMODE_UNIFIED EF_CUDA_64BIT_ADDRESS EF_CUDA_ACCELERATORS EF_CUDA_SM90 EF_CUDA_VIRTUAL_SM(EF_CUDA_SM90)"
	.elftype	@"ET_EXEC"


//--------------------- .nv.info                  --------------------------
	.section	.nv.info,"",@"SHT_CUDA_INFO"
	.align	4


	//----- nvinfo : EIATTR_REGCOUNT
	.align		4
        /*0000*/ 	.byte	0x04, 0x2f
        /*0002*/ 	.short	(.L_1 - .L_0)
	.align		4
.L_0:
        /*0004*/ 	.word	index@(triton_poi_fused_convolution_leaky_relu_22)
        /*0008*/ 	.word	0x00000014


	//----- nvinfo : EIATTR_MIN_STACK_SIZE
	.align		4
.L_1:
        /*000c*/ 	.byte	0x04, 0x12
        /*000e*/ 	.short	(.L_3 - .L_2)
	.align		4
.L_2:
        /*0010*/ 	.word	index@(triton_poi_fused_convolution_leaky_relu_22)
        /*0014*/ 	.word	0x00000000


	//----- nvinfo : EIATTR_FRAME_SIZE
	.align		4
.L_3:
        /*0018*/ 	.byte	0x04, 0x11
        /*001a*/ 	.short	(.L_5 - .L_4)
	.align		4
.L_4:
        /*001c*/ 	.word	index@(triton_poi_fused_convolution_leaky_relu_22)
        /*0020*/ 	.word	0x00000000


	//----- nvinfo : EIATTR_MIN_STACK_SIZE
	.align		4
.L_5:
        /*0024*/ 	.byte	0x04, 0x12
        /*0026*/ 	.short	(.L_7 - .L_6)
	.align		4
.L_6:
        /*0028*/ 	.word	index@(triton_poi_fused_convolution_leaky_relu_22)
        /*002c*/ 	.word	0x00000000
.L_7:


//--------------------- .nv.info.triton_poi_fused_convolution_leaky_relu_22 --------------------------
	.section	.nv.info.triton_poi_fused_convolution_leaky_relu_22,"",@"SHT_CUDA_INFO"
	.sectionflags	@""
	.align	4


	//----- nvinfo : EIATTR_CUDA_API_VERSION
	.align		4
        /*0000*/ 	.byte	0x04, 0x37
        /*0002*/ 	.short	(.L_9 - .L_8)
.L_8:
        /*0004*/ 	.word	0x0000007c


	//----- nvinfo : EIATTR_KPARAM_INFO
	.align		4
.L_9:
        /*0008*/ 	.byte	0x04, 0x17
        /*000a*/ 	.short	(.L_11 - .L_10)
.L_10:
        /*000c*/ 	.word	0x00000000
        /*0010*/ 	.short	0x0005
        /*0012*/ 	.short	0x0028
        /*0014*/ 	.byte	0x00, 0xf0, 0x11, 0x00


	//----- nvinfo : EIATTR_KPARAM_INFO
	.align		4
.L_11:
        /*0018*/ 	.byte	0x04, 0x17
        /*001a*/ 	.short	(.L_13 - .L_12)
.L_12:
        /*001c*/ 	.word	0x00000000
        /*0020*/ 	.short	0x0004
        /*0022*/ 	.short	0x0020
        /*0024*/ 	.byte	0x00, 0xf4, 0x21, 0x00


	//----- nvinfo : EIATTR_KPARAM_INFO
	.align		4
.L_13:
        /*0028*/ 	.byte	0x04, 0x17
        /*002a*/ 	.short	(.L_15 - .L_14)
.L_14:
        /*002c*/ 	.word	0x00000000
        /*0030*/ 	.short	0x0003
        /*0032*/ 	.short	0x0018
        /*0034*/ 	.byte	0x00, 0xf4, 0x21, 0x00


	//----- nvinfo : EIATTR_KPARAM_INFO
	.align		4
.L_15:
        /*0038*/ 	.byte	0x04, 0x17
        /*003a*/ 	.short	(.L_17 - .L_16)
.L_16:
        /*003c*/ 	.word	0x00000000
        /*0040*/ 	.short	0x0002
        /*0042*/ 	.short	0x0010
        /*0044*/ 	.byte	0x00, 0xf4, 0x21, 0x00


	//----- nvinfo : EIATTR_KPARAM_INFO
	.align		4
.L_17:
        /*0048*/ 	.byte	0x04, 0x17
        /*004a*/ 	.short	(.L_19 - .L_18)
.L_18:
        /*004c*/ 	.word	0x00000000
        /*0050*/ 	.short	0x0001
        /*0052*/ 	.short	0x0008
        /*0054*/ 	.byte	0x00, 0xf4, 0x21, 0x00


	//----- nvinfo : EIATTR_KPARAM_INFO
	.align		4
.L_19:
        /*0058*/ 	.byte	0x04, 0x17
        /*005a*/ 	.short	(.L_21 - .L_20)
.L_20:
        /*005c*/ 	.word	0x00000000
        /*0060*/ 	.short	0x0000
        /*0062*/ 	.short	0x0000
        /*0064*/ 	.byte	0x00, 0xf4, 0x21, 0x00


	//----- nvinfo : EIATTR_SPARSE_MMA_MASK
	.align		4
.L_21:
        /*0068*/ 	.byte	0x03, 0x50
        /*006a*/ 	.short	0x0000


	//----- nvinfo : EIATTR_MAXREG_COUNT
	.align		4
        /*006c*/ 	.byte	0x03, 0x1b
        /*006e*/ 	.short	0x00ff


	//----- nvinfo : EIATTR_EXIT_INSTR_OFFSETS
	.align		4
        /*0070*/ 	.byte	0x04, 0x1c
        /*0072*/ 	.short	(.L_23 - .L_22)


	//   ....[0]....
.L_22:
        /*0074*/ 	.word	0x000003a0


	//   ....[1]....
        /*0078*/ 	.word	0x000003c0


	//----- nvinfo : EIATTR_REQNTID
	.align		4
.L_23:
        /*007c*/ 	.byte	0x04, 0x10
        /*007e*/ 	.short	(.L_25 - .L_24)
.L_24:
        /*0080*/ 	.word	0x00000080
        /*0084*/ 	.word	0x00000001
        /*0088*/ 	.word	0x00000001


	//----- nvinfo : EIATTR_CBANK_PARAM_SIZE
	.align		4
.L_25:
        /*008c*/ 	.byte	0x03, 0x19
        /*008e*/ 	.short	0x002c


	//----- nvinfo : EIATTR_PARAM_CBANK
	.align		4
        /*0090*/ 	.byte	0x04, 0x0a
        /*0092*/ 	.short	(.L_27 - .L_26)
	.align		4
.L_26:
        /*0094*/ 	.word	index@(.nv.constant0.triton_poi_fused_convolution_leaky_relu_22)
        /*0098*/ 	.short	0x0210
        /*009a*/ 	.short	0x002c


	//----- nvinfo : EIATTR_SW_WAR
	.align		4
.L_27:
        /*009c*/ 	.byte	0x04, 0x36
        /*009e*/ 	.short	(.L_29 - .L_28)
.L_28:
        /*00a0*/ 	.word	0x00000008
.L_29:


//--------------------- .nv.callgraph             --------------------------
	.section	.nv.callgraph,"",@"SHT_CUDA_CALLGRAPH"
	.align	4
	.sectionentsize	8
	.align		4
        /*0000*/ 	.word	0x00000000
	.align		4
        /*0004*/ 	.word	0xffffffff
	.align		4
        /*0008*/ 	.word	0x00000000
	.align		4
        /*000c*/ 	.word	0xfffffffe
	.align		4
        /*0010*/ 	.word	0x00000000
	.align		4
        /*0014*/ 	.word	0xfffffffd
	.align		4
        /*0018*/ 	.word	0x00000000
	.align		4
        /*001c*/ 	.word	0xfffffffc


//--------------------- .text.triton_poi_fused_convolution_leaky_relu_22 --------------------------
	.section	.text.triton_poi_fused_convolution_leaky_relu_22,"ax",@progbits
	.align	128
        .global         triton_poi_fused_convolution_leaky_relu_22
        .type           triton_poi_fused_convolution_leaky_relu_22,@function
        .size           triton_poi_fused_convolution_leaky_relu_22,(.L_x_1 - triton_poi_fused_convolution_leaky_relu_22)
        .other          triton_poi_fused_convolution_leaky_relu_22,@"STO_CUDA_ENTRY STV_DEFAULT"
triton_poi_fused_convolution_leaky_relu_22:
.text.triton_poi_fused_convolution_leaky_relu_22:
[----:B------:R-:W0:Y:S02]  /*0000*/  LDC R1, c[0x0][0x28] ;  /* 0x00000a00ff017b82 */ /* 0x000e240000000800 */
[----:B------:R-:W1:Y:S01]  /*0010*/  S2R R0, SR_TID.X ;  /* 0x0000000000007919 */ /* 0x000e620000002100 */
[----:B------:R-:W-:Y:S01]  /*0020*/  IMAD.MOV.U32 R2, RZ, RZ, RZ ;  /* 0x000000ffff027224 */ /* 0x000fe200078e00ff */
[----:B------:R-:W2:Y:S01]  /*0030*/  LDC.64 R14, c[0x0][0x220] ;  /* 0x00008800ff0e7b82 */ /* 0x000ea20000000a00 */
[----:B------:R-:W-:Y:S01]  /*0040*/  CS2R R10, SRZ ;  /* 0x00000000000a7805 */ /* 0x000fe2000001ff00 */
[----:B------:R-:W3:Y:S01]  /*0050*/  S2R R3, SR_CTAID.X ;  /* 0x0000000000037919 */ /* 0x000ee20000002500 */
[----:B------:R-:W-:Y:S01]  /*0060*/  IMAD.MOV.U32 R13, RZ, RZ, RZ ;  /* 0x000000ffff0d7224 */ /* 0x000fe200078e00ff */
[----:B------:R-:W-:Y:S01]  /*0070*/  ULDC.64 UR4, c[0x0][0x208] ;  /* 0x0000820000047ab9 */ /* 0x000fe20000000a00 */
[----:B------:R-:W-:Y:S01]  /*0080*/  ULDC.64 UR6, c[0x0][0x228] ;  /* 0x00008a0000067ab9 */ /* 0x000fe20000000a00 */
[----:B------:R-:W-:Y:S02]  /*0090*/  ULDC.64 UR8, c[0x0][0x230] ;  /* 0x00008c0000087ab9 */ /* 0x000fe40000000a00 */
[----:B------:R-:W4:Y:S01]  /*00a0*/  LDC.64 R6, c[0x0][0x210] ;  /* 0x00008400ff067b82 */ /* 0x000f220000000a00 */
[----:B-1----:R-:W-:-:S05]  /*00b0*/  IMAD.SHL.U32 R0, R0, 0x2, RZ ;  /* 0x0000000200007824 */ /* 0x002fca00078e00ff */
[----:B------:R-:W-:-:S05]  /*00c0*/  LOP3.LUT R0, R0, 0xfe, RZ, 0xc0, !PT ;  /* 0x000000fe00007812 */ /* 0x000fca00078ec0ff */
[----:B---3--:R-:W-:-:S04]  /*00d0*/  IMAD R3, R3, 0x100, R0 ;  /* 0x0000010003037824 */ /* 0x008fc800078e0200 */
[C---:B------:R-:W-:Y:S01]  /*00e0*/  IMAD.HI R0, R3.reuse, -0x6db6db6d, R2 ;  /* 0x9249249303007827 */ /* 0x040fe200078e0202 */
[----:B------:R-:W-:-:S03]  /*00f0*/  ISETP.GE.AND P0, PT, R3, 0x1c00, PT ;  /* 0x00001c000300780c */ /* 0x000fc60003f06270 */
[----:B----4-:R-:W-:Y:S01]  /*0100*/  IMAD.WIDE R6, R3, 0x4, R6 ;  /* 0x0000000403067825 */ /* 0x010fe200078e0206 */
[----:B------:R-:W-:-:S04]  /*0110*/  SHF.R.U32.HI R5, RZ, 0x1f, R0 ;  /* 0x0000001fff057819 */ /* 0x000fc80000011600 */
[----:B------:R-:W-:Y:S02]  /*0120*/  LEA.HI.SX32 R0, R0, R5, 0x1d ;  /* 0x0000000500007211 */ /* 0x000fe400078feaff */
[----:B------:R-:W1:Y:S02]  /*0130*/  LDC.64 R4, c[0x0][0x218] ;  /* 0x00008600ff047b82 */ /* 0x000e640000000a00 */
[----:B------:R-:W-:Y:S01]  /*0140*/  SHF.R.S32.HI R9, RZ, 0x1f, R0 ;  /* 0x0000001fff097819 */ /* 0x000fe20000011400 */
[----:B------:R-:W3:Y:S03]  /*0150*/  @!P0 LDG.E.64 R10, desc[UR4][R6.64] ;  /* 0x00000004060a8981 */ /* 0x000ee6000c1e1b00 */
[----:B------:R-:W-:-:S04]  /*0160*/  LEA.HI R9, R9, R0, RZ, 0x7 ;  /* 0x0000000009097211 */ /* 0x000fc800078f38ff */
[----:B------:R-:W-:-:S05]  /*0170*/  LOP3.LUT R9, R9, 0xffffff80, RZ, 0xc0, !PT ;  /* 0xffffff8009097812 */ /* 0x000fca00078ec0ff */
[----:B------:R-:W-:Y:S02]  /*0180*/  IMAD.IADD R9, R0, 0x1, -R9 ;  /* 0x0000000100097824 */ /* 0x000fe400078e0a09 */
[----:B------:R-:W-:Y:S02]  /*0190*/  IMAD.MOV.U32 R0, RZ, RZ, RZ ;  /* 0x000000ffff007224 */ /* 0x000fe400078e00ff */
[----:B--2---:R-:W-:Y:S01]  /*01a0*/  IMAD.WIDE R14, R9, 0x4, R14 ;  /* 0x00000004090e7825 */ /* 0x004fe200078e020e */
[----:B------:R-:W-:-:S03]  /*01b0*/  CS2R R8, SRZ ;  /* 0x0000000000087805 */ /* 0x000fc6000001ff00 */
[----:B-1----:R-:W-:Y:S01]  /*01c0*/  IMAD.WIDE R4, R3, 0x4, R4 ;  /* 0x0000000403047825 */ /* 0x002fe200078e0204 */
[----:B------:R-:W3:Y:S04]  /*01d0*/  @!P0 LDG.E.EL R0, desc[UR4][R14.64] ;  /* 0x000000040e008981 */ /* 0x000ee8000c2e1900 */
[----:B------:R-:W2:Y:S04]  /*01e0*/  @!P0 LDG.E.EL R13, desc[UR4][R14.64] ;  /* 0x000000040e0d8981 */ /* 0x000ea8000c2e1900 */
[----:B------:R-:W4:Y:S01]  /*01f0*/  @!P0 LDG.E.64 R8, desc[UR4][R4.64] ;  /* 0x0000000404088981 */ /* 0x000f22000c1e1b00 */
[----:B------:R-:W-:-:S02]  /*0200*/  SHF.R.S32.HI R16, RZ, 0x1f, R3 ;  /* 0x0000001fff107819 */ /* 0x000fc40000011403 */
[----:B------:R-:W-:Y:S02]  /*0210*/  IADD3 R12, P5, R3, UR6, RZ ;  /* 0x00000006030c7c10 */ /* 0x000fe4000ffbe0ff */
[C---:B---3--:R-:W-:Y:S01]  /*0220*/  FSETP.GT.AND P4, PT, R0.reuse, -R11, PT ;  /* 0x8000000b0000720b */ /* 0x048fe20003f84000 */
[C---:B------:R-:W-:Y:S01]  /*0230*/  FADD R11, R0.reuse, R11 ;  /* 0x0000000b000b7221 */ /* 0x040fe20000000000 */
[----:B--2---:R-:W-:Y:S02]  /*0240*/  FSETP.GT.AND P3, PT, R13, -R10, PT ;  /* 0x8000000a0d00720b */ /* 0x004fe40003f64000 */
[----:B------:R-:W-:Y:S02]  /*0250*/  SEL R17, RZ, 0x100, !P4 ;  /* 0x00000100ff117807 */ /* 0x000fe40006000000 */
[----:B----4-:R-:W-:Y:S01]  /*0260*/  FSETP.GT.AND P2, PT, R0, -R9, PT ;  /* 0x800000090000720b */ /* 0x010fe20003f44000 */
[----:B------:R-:W-:Y:S01]  /*0270*/  FADD R9, R9, R0 ;  /* 0x0000000009097221 */ /* 0x000fe20000000000 */
[----:B------:R-:W-:-:S02]  /*0280*/  SEL R0, RZ, 0x1, !P3 ;  /* 0x00000001ff007807 */ /* 0x000fc40005800000 */
[C---:B------:R-:W-:Y:S01]  /*0290*/  FSETP.GT.AND P1, PT, R13.reuse, -R8, PT ;  /* 0x800000080d00720b */ /* 0x040fe20003f24000 */
[----:B------:R-:W-:Y:S01]  /*02a0*/  FADD R8, R8, R13 ;  /* 0x0000000d08087221 */ /* 0x000fe20000000000 */
[----:B------:R-:W-:Y:S01]  /*02b0*/  FADD R10, R13, R10 ;  /* 0x0000000a0d0a7221 */ /* 0x000fe20000000000 */
[----:B------:R-:W-:Y:S01]  /*02c0*/  IMAD.IADD R17, R0, 0x1, R17 ;  /* 0x0000000100117824 */ /* 0x000fe200078e0211 */
[----:B------:R-:W-:Y:S02]  /*02d0*/  IADD3.X R13, R16, UR7, RZ, P5, !PT ;  /* 0x00000007100d7c10 */ /* 0x000fe4000affe4ff */
[----:B------:R-:W-:Y:S02]  /*02e0*/  SEL R0, RZ, 0x1, !P1 ;  /* 0x00000001ff007807 */ /* 0x000fe40004800000 */
[----:B------:R-:W-:Y:S02]  /*02f0*/  SEL R15, RZ, 0x100, !P2 ;  /* 0x00000100ff0f7807 */ /* 0x000fe40005000000 */
[----:B------:R-:W-:Y:S01]  /*0300*/  IADD3 R2, P5, R3, UR8, RZ ;  /* 0x0000000803027c10 */ /* 0x000fe2000ffbe0ff */
[----:B------:R-:W-:Y:S01]  /*0310*/  @!P4 FMUL R11, R11, 0.10000000149011611938 ;  /* 0x3dcccccd0b0bc820 */ /* 0x000fe20000400000 */
[----:B------:R-:W-:Y:S01]  /*0320*/  @!P3 FMUL R10, R10, 0.10000000149011611938 ;  /* 0x3dcccccd0a0ab820 */ /* 0x000fe20000400000 */
[----:B------:R-:W-:Y:S01]  /*0330*/  IMAD.IADD R15, R0, 0x1, R15 ;  /* 0x00000001000f7824 */ /* 0x000fe200078e020f */
[----:B------:R-:W-:Y:S01]  /*0340*/  IADD3.X R3, R16, UR9, RZ, P5, !PT ;  /* 0x0000000910037c10 */ /* 0x000fe2000affe4ff */
[----:B------:R1:W-:Y:S04]  /*0350*/  @!P0 STG.E.U16 desc[UR4][R12.64], R17 ;  /* 0x000000110c008986 */ /* 0x0003e8000c101504 */
[----:B------:R1:W-:Y:S01]  /*0360*/  @!P0 STG.E.64 desc[UR4][R6.64], R10 ;  /* 0x0000000a06008986 */ /* 0x0003e2000c101b04 */
[----:B------:R-:W-:-:S03]  /*0370*/  @!P2 FMUL R9, R9, 0.10000000149011611938 ;  /* 0x3dcccccd0909a820 */ /* 0x000fc60000400000 */
[----:B------:R1:W-:Y:S01]  /*0380*/  @!P0 STG.E.U16 desc[UR4][R2.64], R15 ;  /* 0x0000000f02008986 */ /* 0x0003e2000c101504 */
[----:B------:R-:W-:Y:S01]  /*0390*/  @!P1 FMUL R8, R8, 0.10000000149011611938 ;  /* 0x3dcccccd08089820 */ /* 0x000fe20000400000 */
[----:B------:R-:W-:Y:S06]  /*03a0*/  @P0 EXIT ;  /* 0x000000000000094d */ /* 0x000fec0003800000 */
[----:B------:R-:W-:Y:S01]  /*03b0*/  STG.E.64 desc[UR4][R4.64], R8 ;  /* 0x0000000804007986 */ /* 0x000fe2000c101b04 */
[----:B------:R-:W-:Y:S05]  /*03c0*/  EXIT ;  /* 0x000000000000794d */ /* 0x000fea0003800000 */
.L_x_0:
[----:B------:R-:W-:-:S00]  /*03d0*/  BRA `(.L_x_0) ;  /* 0xfffffffc00fc7947 */ /* 0x000fc0000383ffff */
[----:B------:R-:W-:-:S00]  /*03e0*/  NOP ;  /* 0x0000000000007918 */ /* 0x000fc00000000000 */
        /* <DEDUP_REMOVED lines=9> */
.L_x_1:


//--------------------- .nv.constant0.triton_poi_fused_convolution_leaky_relu_22 --------------------------
	.section	.nv.constant0.triton_poi_fused_convolution_leaky_relu_22,"a",@progbits
	.sectionflags	@""
	.align	4
.nv.constant0.triton_poi_fused_convolution_leaky_relu_22:
	.zero		572
